//
// Generated by NVIDIA NVVM Compiler
//
// Compiler Build ID: CL-36424714
// Cuda compilation tools, release 13.0, V13.0.88
// Based on NVVM 20.0.0
//

.version 9.0
.target sm_100
.address_size 64

	// .globl	_Z5SolvePeS_i

.visible .entry _Z5SolvePeS_i(
	.param .u64 .ptr .align 1 _Z5SolvePeS_i_param_0,
	.param .u64 .ptr .align 1 _Z5SolvePeS_i_param_1,
	.param .u32 _Z5SolvePeS_i_param_2
)
{
	.reg .pred 	%p<2>;
	.reg .b32 	%r<6>;
	.reg .b64 	%rd<8>;
	.reg .b64 	%fd<4>;

	ld.param.u64 	%rd1, [_Z5SolvePeS_i_param_0];
	ld.param.u64 	%rd2, [_Z5SolvePeS_i_param_1];
	ld.param.u32 	%r2, [_Z5SolvePeS_i_param_2];
	mov.u32 	%r3, %ctaid.x;
	mov.u32 	%r4, %ntid.x;
	mov.u32 	%r5, %tid.x;
	mad.lo.s32 	%r1, %r3, %r4, %r5;
	setp.ge.s32 	%p1, %r1, %r2;
	@%p1 bra 	$L__BB0_2;
	cvta.to.global.u64 	%rd3, %rd1;
	cvta.to.global.u64 	%rd4, %rd2;
	mul.wide.s32 	%rd5, %r1, 8;
	add.s64 	%rd6, %rd3, %rd5;
	ld.global.v2.f64 	{%fd1, %fd2}, [%rd6];
	add.f64 	%fd3, %fd1, %fd2;
	add.s64 	%rd7, %rd4, %rd5;
	st.global.f64 	[%rd7], %fd3;
$L__BB0_2:
	ret;

}


// ===== COMPILED SASS (sm_100) =====

	.target	sm_100

	.elftype	@"ET_EXEC"


//--------------------- .note.nv.tkinfo           --------------------------
	.section	.note.nv.tkinfo,"",@"SHT_NOTE"
	.sectionflags	@"SHF_NOTE_NV_TKINFO"
	.tkinfo
        /*0018*/ 	.word	0x00000002
        /*0030*/ 	.string	""
        /*0030*/ 	.string	"ptxas"
        /*0030*/ 	.string	"Cuda compilation tools, release 13.0, V13.0.88"
        /*0030*/ 	.string	"Build cuda_13.0.r13.0/compiler.36424714_0"
        /*0030*/ 	.string	"-arch sm_100 -m 64 "



//--------------------- .note.nv.cuinfo           --------------------------
	.section	.note.nv.cuinfo,"",@"SHT_NOTE"
	.sectionflags	@"SHF_NOTE_NV_CUINFO"
        /*0018*/ 	.short	0x0002
        /*001a*/ 	.short	0x0064
        /*001c*/ 	.short	0x0082
	.zero		2


//--------------------- .nv.info                  --------------------------
	.section	.nv.info,"",@"SHT_CUDA_INFO"
	.align	4


	//----- nvinfo : EIATTR_REGCOUNT
	.align		4
        /*0000*/ 	.byte	0x04, 0x2f
        /*0002*/ 	.short	(.L_1 - .L_0)
	.align		4
.L_0:
        /*0004*/ 	.word	index@(_Z5SolvePeS_i)
        /*0008*/ 	.word	0x0000000e


	//----- nvinfo : EIATTR_FRAME_SIZE
	.align		4
.L_1:
        /*000c*/ 	.byte	0x04, 0x11
        /*000e*/ 	.short	(.L_3 - .L_2)
	.align		4
.L_2:
        /*0010*/ 	.word	index@(_Z5SolvePeS_i)
        /*0014*/ 	.word	0x00000000


	//----- nvinfo : EIATTR_MIN_STACK_SIZE
	.align		4
.L_3:
        /*0018*/ 	.byte	0x04, 0x12
        /*001a*/ 	.short	(.L_5 - .L_4)
	.align		4
.L_4:
        /*001c*/ 	.word	index@(_Z5SolvePeS_i)
        /*0020*/ 	.word	0x00000000
.L_5:


//--------------------- .nv.compat                --------------------------
	.section	.nv.compat,"",@"SHT_CUDA_COMPAT_INFO"
	.align	4
        /*0000*/ 	.byte	0x02, 0x09, 0x00, 0x00, 0x02, 0x02, 0x01, 0x00, 0x02, 0x05, 0x05, 0x00, 0x03, 0x07, 0x01, 0x01
        /*0010*/ 	.byte	0x02, 0x03, 0x00, 0x00, 0x02, 0x06, 0x01, 0x00, 0x04, 0x0b, 0x08, 0x00, 0x01, 0x00, 0x00, 0x00
        /*0020*/ 	.byte	0x00, 0x00, 0x00, 0x00


//--------------------- .nv.info._Z5SolvePeS_i    --------------------------
	.section	.nv.info._Z5SolvePeS_i,"",@"SHT_CUDA_INFO"
	.sectionflags	@""
	.align	4


	//----- nvinfo : EIATTR_CUDA_API_VERSION
	.align		4
        /*0000*/ 	.byte	0x04, 0x37
        /*0002*/ 	.short	(.L_7 - .L_6)
.L_6:
        /*0004*/ 	.word	0x00000082


	//----- nvinfo : EIATTR_KPARAM_INFO
	.align		4
.L_7:
        /*0008*/ 	.byte	0x04, 0x17
        /*000a*/ 	.short	(.L_9 - .L_8)
.L_8:
        /*000c*/ 	.word	0x00000000
        /*0010*/ 	.short	0x0002
        /*0012*/ 	.short	0x0010
        /*0014*/ 	.byte	0x00, 0xf0, 0x11, 0x00


	//----- nvinfo : EIATTR_KPARAM_INFO
	.align		4
.L_9:
        /*0018*/ 	.byte	0x04, 0x17
        /*001a*/ 	.short	(.L_11 - .L_10)
.L_10:
        /*001c*/ 	.word	0x00000000
        /*0020*/ 	.short	0x0001
        /*0022*/ 	.short	0x0008
        /*0024*/ 	.byte	0x00, 0xf5, 0x21, 0x00


	//----- nvinfo : EIATTR_KPARAM_INFO
	.align		4
.L_11:
        /*0028*/ 	.byte	0x04, 0x17
        /*002a*/ 	.short	(.L_13 - .L_12)
.L_12:
        /*002c*/ 	.word	0x00000000
        /*0030*/ 	.short	0x0000
        /*0032*/ 	.short	0x0000
        /*0034*/ 	.byte	0x00, 0xf5, 0x21, 0x00


	//----- nvinfo : EIATTR_SPARSE_MMA_MASK
	.align		4
.L_13:
        /*0038*/ 	.byte	0x03, 0x50
        /*003a*/ 	.short	0x0000


	//----- nvinfo : EIATTR_MAXREG_COUNT
	.align		4
        /*003c*/ 	.byte	0x03, 0x1b
        /*003e*/ 	.short	0x00ff


	//----- nvinfo : EIATTR_MERCURY_ISA_VERSION
	.align		4
        /*0040*/ 	.byte	0x03, 0x5f
        /*0042*/ 	.short	0x0101


	//----- nvinfo : EIATTR_VRC_CTA_INIT_COUNT
	.align		4
        /*0044*/ 	.byte	0x02, 0x4a
	.zero		1
	.zero		1


	//----- nvinfo : EIATTR_EXIT_INSTR_OFFSETS
	.align		4
        /*0048*/ 	.byte	0x04, 0x1c
        /*004a*/ 	.short	(.L_15 - .L_14)


	//   ....[0]....
.L_14:
        /*004c*/ 	.word	0x00000070


	//   ....[1]....
        /*0050*/ 	.word	0x00000100


	//----- nvinfo : EIATTR_CBANK_PARAM_SIZE
	.align		4
.L_15:
        /*0054*/ 	.byte	0x03, 0x19
        /*0056*/ 	.short	0x0014


	//----- nvinfo : EIATTR_PARAM_CBANK
	.align		4
        /*0058*/ 	.byte	0x04, 0x0a
        /*005a*/ 	.short	(.L_17 - .L_16)
	.align		4
.L_16:
        /*005c*/ 	.word	index@(.nv.constant0._Z5SolvePeS_i)
        /*0060*/ 	.short	0x0380
        /*0062*/ 	.short	0x0014


	//----- nvinfo : EIATTR_SW_WAR
	.align		4
.L_17:
        /*0064*/ 	.byte	0x04, 0x36
        /*0066*/ 	.short	(.L_19 - .L_18)
.L_18:
        /*0068*/ 	.word	0x00000008
.L_19:


//--------------------- .nv.callgraph             --------------------------
	.section	.nv.callgraph,"",@"SHT_CUDA_CALLGRAPH"
	.align	4
	.sectionentsize	8
	.align		4
        /*0000*/ 	.word	0x00000000
	.align		4
        /*0004*/ 	.word	0xffffffff
	.align		4
        /*0008*/ 	.word	0x00000000
	.align		4
        /*000c*/ 	.word	0xfffffffe
	.align		4
        /*0010*/ 	.word	0x00000000
	.align		4
        /*0014*/ 	.word	0xfffffffd
	.align		4
        /*0018*/ 	.word	0x00000000
	.align		4
        /*001c*/ 	.word	0xfffffffc


//--------------------- .text._Z5SolvePeS_i       --------------------------
	.section	.text._Z5SolvePeS_i,"ax",@progbits
	.align	128
        .global         _Z5SolvePeS_i
        .type           _Z5SolvePeS_i,@function
        .size           _Z5SolvePeS_i,(.L_x_1 - _Z5SolvePeS_i)
        .other          _Z5SolvePeS_i,@"STO_CUDA_ENTRY STV_DEFAULT"
_Z5SolvePeS_i:
.text._Z5SolvePeS_i:
[----:B------:R-:W-:Y:S01]  /*0000*/  LDC R1, c[0x0][0x37c] ;  /* 0x0000df00ff017b82 */ /* 0x000fe20000000800 */
[----:B------:R-:W0:Y:S07]  /*0010*/  S2R R0, SR_TID.X ;  /* 0x0000000000007919 */ /* 0x000e2e0000002100 */
[----:B------:R-:W0:Y:S01]  /*0020*/  S2UR UR4, SR_CTAID.X ;  /* 0x00000000000479c3 */ /* 0x000e220000002500 */
[----:B------:R-:W1:Y:S07]  /*0030*/  LDCU UR5, c[0x0][0x390] ;  /* 0x00007200ff0577ac */ /* 0x000e6e0008000800 */
[----:B------:R-:W0:Y:S02]  /*0040*/  LDC R11, c[0x0][0x360] ;  /* 0x0000d800ff0b7b82 */ /* 0x000e240000000800 */
[----:B0-----:R-:W-:-:S05]  /*0050*/  IMAD R11, R11, UR4, R0 ;  /* 0x000000040b0b7c24 */ /* 0x001fca000f8e0200 */
[----:B-1----:R-:W-:-:S13]  /*0060*/  ISETP.GE.AND P0, PT, R11, UR5, PT ;  /* 0x000000050b007c0c */ /* 0x002fda000bf06270 */
[----:B------:R-:W-:Y:S05]  /*0070*/  @P0 EXIT ;  /* 0x000000000000094d */ /* 0x000fea0003800000 */
[----:B------:R-:W0:Y:S01]  /*0080*/  LDC.64 R2, c[0x0][0x380] ;  /* 0x0000e000ff027b82 */ /* 0x000e220000000a00 */
[----:B------:R-:W1:Y:S07]  /*0090*/  LDCU.64 UR4, c[0x0][0x358] ;  /* 0x00006b00ff0477ac */ /* 0x000e6e0008000a00 */
[----:B------:R-:W2:Y:S01]  /*00a0*/  LDC.64 R8, c[0x0][0x388] ;  /* 0x0000e200ff087b82 */ /* 0x000ea20000000a00 */
[----:B0-----:R-:W-:-:S05]  /*00b0*/  IMAD.WIDE R2, R11, 0x8, R2 ;  /* 0x000000080b027825 */ /* 0x001fca00078e0202 */
[----:B-1----:R-:W3:Y:S02]  /*00c0*/  LDG.E.128 R4, desc[UR4][R2.64] ;  /* 0x0000000402047981 */ /* 0x002ee4000c1e1d00 */
[----:B---3--:R-:W-:Y:S01]  /*00d0*/  DADD R4, R4, R6 ;  /* 0x0000000004047229 */ /* 0x008fe20000000006 */
[----:B--2---:R-:W-:-:S06]  /*00e0*/  IMAD.WIDE R6, R11, 0x8, R8 ;  /* 0x000000080b067825 */ /* 0x004fcc00078e0208 */
[----:B------:R-:W-:Y:S01]  /*00f0*/  STG.E.64 desc[UR4][R6.64], R4 ;  /* 0x0000000406007986 */ /* 0x000fe2000c101b04 */
[----:B------:R-:W-:Y:S05]  /*0100*/  EXIT ;  /* 0x000000000000794d */ /* 0x000fea0003800000 */
.L_x_0:
[----:B------:R-:W-:-:S00]  /*0110*/  BRA `(.L_x_0) ;  /* 0xfffffffc00fc7947 */ /* 0x000fc0000383ffff */
[----:B------:R-:W-:-:S00]  /*0120*/  NOP ;  /* 0x0000000000007918 */ /* 0x000fc00000000000 */
        /* <DEDUP_REMOVED lines=13> */
.L_x_1:


//--------------------- .nv.shared.reserved.0     --------------------------
	.section	.nv.shared.reserved.0,"aw",@nobits
	.weak		__nv_reservedSMEM_offset_0_alias
	.size		__nv_reservedSMEM_offset_0_alias, 0, 64
	.other		__nv_reservedSMEM_offset_0_alias,@"STO_CUDA_RESERVED_SHARED STV_DEFAULT"
__nv_reservedSMEM_offset_0_alias:
	.zero		0
	.zero		64


//--------------------- .nv.constant0._Z5SolvePeS_i --------------------------
	.section	.nv.constant0._Z5SolvePeS_i,"a",@progbits
	.sectionflags	@""
	.align	4
.nv.constant0._Z5SolvePeS_i:
	.zero		916


//--------------------- SYMBOLS --------------------------

	.type		.nv.reservedSmem.offset0,@object
	.size		.nv.reservedSmem.offset0,0x4
